//
// Generated by NVIDIA NVVM Compiler
//
// Compiler Build ID: CL-36424714
// Cuda compilation tools, release 13.0, V13.0.88
// Based on NVVM 20.0.0
//

.version 9.0
.target sm_100
.address_size 64

	// .globl	_Z9addKernelPKiS0_Pii

.visible .entry _Z9addKernelPKiS0_Pii(
	.param .u64 .ptr .align 1 _Z9addKernelPKiS0_Pii_param_0,
	.param .u64 .ptr .align 1 _Z9addKernelPKiS0_Pii_param_1,
	.param .u64 .ptr .align 1 _Z9addKernelPKiS0_Pii_param_2,
	.param .u32 _Z9addKernelPKiS0_Pii_param_3
)
{
	.reg .b32 	%r<5>;
	.reg .b64 	%rd<11>;

	ld.param.u64 	%rd1, [_Z9addKernelPKiS0_Pii_param_0];
	ld.param.u64 	%rd2, [_Z9addKernelPKiS0_Pii_param_1];
	ld.param.u64 	%rd3, [_Z9addKernelPKiS0_Pii_param_2];
	cvta.to.global.u64 	%rd4, %rd3;
	cvta.to.global.u64 	%rd5, %rd2;
	cvta.to.global.u64 	%rd6, %rd1;
	mov.u32 	%r1, %tid.x;
	mul.wide.u32 	%rd7, %r1, 4;
	add.s64 	%rd8, %rd6, %rd7;
	ld.global.u32 	%r2, [%rd8];
	add.s64 	%rd9, %rd5, %rd7;
	ld.global.u32 	%r3, [%rd9];
	add.s32 	%r4, %r3, %r2;
	add.s64 	%rd10, %rd4, %rd7;
	st.global.u32 	[%rd10], %r4;
	ret;

}


// ===== COMPILED SASS (sm_100) =====

	.target	sm_100

	.elftype	@"ET_EXEC"


//--------------------- .note.nv.tkinfo           --------------------------
	.section	.note.nv.tkinfo,"",@"SHT_NOTE"
	.sectionflags	@"SHF_NOTE_NV_TKINFO"
	.tkinfo
        /*0018*/ 	.word	0x00000002
        /*0030*/ 	.string	""
        /*0030*/ 	.string	"ptxas"
        /*0030*/ 	.string	"Cuda compilation tools, release 13.0, V13.0.88"
        /*0030*/ 	.string	"Build cuda_13.0.r13.0/compiler.36424714_0"
        /*0030*/ 	.string	"-arch sm_100 -m 64 "



//--------------------- .note.nv.cuinfo           --------------------------
	.section	.note.nv.cuinfo,"",@"SHT_NOTE"
	.sectionflags	@"SHF_NOTE_NV_CUINFO"
        /*0018*/ 	.short	0x0002
        /*001a*/ 	.short	0x0064
        /*001c*/ 	.short	0x0082
	.zero		2


//--------------------- .nv.info                  --------------------------
	.section	.nv.info,"",@"SHT_CUDA_INFO"
	.align	4


	//----- nvinfo : EIATTR_REGCOUNT
	.align		4
        /*0000*/ 	.byte	0x04, 0x2f
        /*0002*/ 	.short	(.L_1 - .L_0)
	.align		4
.L_0:
        /*0004*/ 	.word	index@(_Z9addKernelPKiS0_Pii)
        /*0008*/ 	.word	0x0000000c


	//----- nvinfo : EIATTR_FRAME_SIZE
	.align		4
.L_1:
        /*000c*/ 	.byte	0x04, 0x11
        /*000e*/ 	.short	(.L_3 - .L_2)
	.align		4
.L_2:
        /*0010*/ 	.word	index@(_Z9addKernelPKiS0_Pii)
        /*0014*/ 	.word	0x00000000


	//----- nvinfo : EIATTR_MIN_STACK_SIZE
	.align		4
.L_3:
        /*0018*/ 	.byte	0x04, 0x12
        /*001a*/ 	.short	(.L_5 - .L_4)
	.align		4
.L_4:
        /*001c*/ 	.word	index@(_Z9addKernelPKiS0_Pii)
        /*0020*/ 	.word	0x00000000
.L_5:


//--------------------- .nv.compat                --------------------------
	.section	.nv.compat,"",@"SHT_CUDA_COMPAT_INFO"
	.align	4
        /*0000*/ 	.byte	0x02, 0x09, 0x00, 0x00, 0x02, 0x02, 0x01, 0x00, 0x02, 0x05, 0x05, 0x00, 0x03, 0x07, 0x01, 0x01
        /*0010*/ 	.byte	0x02, 0x03, 0x00, 0x00, 0x02, 0x06, 0x01, 0x00, 0x04, 0x0b, 0x08, 0x00, 0x09, 0x00, 0x00, 0x00
        /*0020*/ 	.byte	0x00, 0x00, 0x00, 0x00


//--------------------- .nv.info._Z9addKernelPKiS0_Pii --------------------------
	.section	.nv.info._Z9addKernelPKiS0_Pii,"",@"SHT_CUDA_INFO"
	.sectionflags	@""
	.align	4


	//----- nvinfo : EIATTR_CUDA_API_VERSION
	.align		4
        /*0000*/ 	.byte	0x04, 0x37
        /*0002*/ 	.short	(.L_7 - .L_6)
.L_6:
        /*0004*/ 	.word	0x00000082


	//----- nvinfo : EIATTR_KPARAM_INFO
	.align		4
.L_7:
        /*0008*/ 	.byte	0x04, 0x17
        /*000a*/ 	.short	(.L_9 - .L_8)
.L_8:
        /*000c*/ 	.word	0x00000000
        /*0010*/ 	.short	0x0003
        /*0012*/ 	.short	0x0018
        /*0014*/ 	.byte	0x00, 0xf0, 0x11, 0x00


	//----- nvinfo : EIATTR_KPARAM_INFO
	.align		4
.L_9:
        /*0018*/ 	.byte	0x04, 0x17
        /*001a*/ 	.short	(.L_11 - .L_10)
.L_10:
        /*001c*/ 	.word	0x00000000
        /*0020*/ 	.short	0x0002
        /*0022*/ 	.short	0x0010
        /*0024*/ 	.byte	0x00, 0xf5, 0x21, 0x00


	//----- nvinfo : EIATTR_KPARAM_INFO
	.align		4
.L_11:
        /*0028*/ 	.byte	0x04, 0x17
        /*002a*/ 	.short	(.L_13 - .L_12)
.L_12:
        /*002c*/ 	.word	0x00000000
        /*0030*/ 	.short	0x0001
        /*0032*/ 	.short	0x0008
        /*0034*/ 	.byte	0x00, 0xf5, 0x21, 0x00


	//----- nvinfo : EIATTR_KPARAM_INFO
	.align		4
.L_13:
        /*0038*/ 	.byte	0x04, 0x17
        /*003a*/ 	.short	(.L_15 - .L_14)
.L_14:
        /*003c*/ 	.word	0x00000000
        /*0040*/ 	.short	0x0000
        /*0042*/ 	.short	0x0000
        /*0044*/ 	.byte	0x00, 0xf5, 0x21, 0x00


	//----- nvinfo : EIATTR_SPARSE_MMA_MASK
	.align		4
.L_15:
        /*0048*/ 	.byte	0x03, 0x50
        /*004a*/ 	.short	0x0000


	//----- nvinfo : EIATTR_MAXREG_COUNT
	.align		4
        /*004c*/ 	.byte	0x03, 0x1b
        /*004e*/ 	.short	0x00ff


	//----- nvinfo : EIATTR_MERCURY_ISA_VERSION
	.align		4
        /*0050*/ 	.byte	0x03, 0x5f
        /*0052*/ 	.short	0x0101


	//----- nvinfo : EIATTR_VRC_CTA_INIT_COUNT
	.align		4
        /*0054*/ 	.byte	0x02, 0x4a
	.zero		1
	.zero		1


	//----- nvinfo : EIATTR_EXIT_INSTR_OFFSETS
	.align		4
        /*0058*/ 	.byte	0x04, 0x1c
        /*005a*/ 	.short	(.L_17 - .L_16)


	//   ....[0]....
.L_16:
        /*005c*/ 	.word	0x000000d0


	//----- nvinfo : EIATTR_CBANK_PARAM_SIZE
	.align		4
.L_17:
        /*0060*/ 	.byte	0x03, 0x19
        /*0062*/ 	.short	0x001c


	//----- nvinfo : EIATTR_PARAM_CBANK
	.align		4
        /*0064*/ 	.byte	0x04, 0x0a
        /*0066*/ 	.short	(.L_19 - .L_18)
	.align		4
.L_18:
        /*0068*/ 	.word	index@(.nv.constant0._Z9addKernelPKiS0_Pii)
        /*006c*/ 	.short	0x0380
        /*006e*/ 	.short	0x001c


	//----- nvinfo : EIATTR_SW_WAR
	.align		4
.L_19:
        /*0070*/ 	.byte	0x04, 0x36
        /*0072*/ 	.short	(.L_21 - .L_20)
.L_20:
        /*0074*/ 	.word	0x00000008
.L_21:


//--------------------- .nv.callgraph             --------------------------
	.section	.nv.callgraph,"",@"SHT_CUDA_CALLGRAPH"
	.align	4
	.sectionentsize	8
	.align		4
        /*0000*/ 	.word	0x00000000
	.align		4
        /*0004*/ 	.word	0xffffffff
	.align		4
        /*0008*/ 	.word	0x00000000
	.align		4
        /*000c*/ 	.word	0xfffffffe
	.align		4
        /*0010*/ 	.word	0x00000000
	.align		4
        /*0014*/ 	.word	0xfffffffd
	.align		4
        /*0018*/ 	.word	0x00000000
	.align		4
        /*001c*/ 	.word	0xfffffffc


//--------------------- .text._Z9addKernelPKiS0_Pii --------------------------
	.section	.text._Z9addKernelPKiS0_Pii,"ax",@progbits
	.align	128
        .global         _Z9addKernelPKiS0_Pii
        .type           _Z9addKernelPKiS0_Pii,@function
        .size           _Z9addKernelPKiS0_Pii,(.L_x_1 - _Z9addKernelPKiS0_Pii)
        .other          _Z9addKernelPKiS0_Pii,@"STO_CUDA_ENTRY STV_DEFAULT"
_Z9addKernelPKiS0_Pii:
.text._Z9addKernelPKiS0_Pii:
[----:B------:R-:W-:Y:S01]  /*0000*/  LDC R1, c[0x0][0x37c] ;  /* 0x0000df00ff017b82 */ /* 0x000fe20000000800 */
[----:B------:R-:W0:Y:S07]  /*0010*/  S2R R9, SR_TID.X ;  /* 0x0000000000097919 */ /* 0x000e2e0000002100 */
[----:B------:R-:W0:Y:S01]  /*0020*/  LDC.64 R2, c[0x0][0x380] ;  /* 0x0000e000ff027b82 */ /* 0x000e220000000a00 */
[----:B------:R-:W1:Y:S07]  /*0030*/  LDCU.64 UR4, c[0x0][0x358] ;  /* 0x00006b00ff0477ac */ /* 0x000e6e0008000a00 */
[----:B------:R-:W2:Y:S08]  /*0040*/  LDC.64 R4, c[0x0][0x388] ;  /* 0x0000e200ff047b82 */ /* 0x000eb00000000a00 */
[----:B------:R-:W3:Y:S01]  /*0050*/  LDC.64 R6, c[0x0][0x390] ;  /* 0x0000e400ff067b82 */ /* 0x000ee20000000a00 */
[----:B0-----:R-:W-:-:S04]  /*0060*/  IMAD.WIDE.U32 R2, R9, 0x4, R2 ;  /* 0x0000000409027825 */ /* 0x001fc800078e0002 */
[C---:B--2---:R-:W-:Y:S02]  /*0070*/  IMAD.WIDE.U32 R4, R9.reuse, 0x4, R4 ;  /* 0x0000000409047825 */ /* 0x044fe400078e0004 */
[----:B-1----:R-:W2:Y:S04]  /*0080*/  LDG.E R2, desc[UR4][R2.64] ;  /* 0x0000000402027981 */ /* 0x002ea8000c1e1900 */
[----:B------:R-:W2:Y:S01]  /*0090*/  LDG.E R5, desc[UR4][R4.64] ;  /* 0x0000000404057981 */ /* 0x000ea2000c1e1900 */
[----:B---3--:R-:W-:Y:S01]  /*00a0*/  IMAD.WIDE.U32 R6, R9, 0x4, R6 ;  /* 0x0000000409067825 */ /* 0x008fe200078e0006 */
[----:B--2---:R-:W-:-:S05]  /*00b0*/  IADD3 R9, PT, PT, R2, R5, RZ ;  /* 0x0000000502097210 */ /* 0x004fca0007ffe0ff */
[----:B------:R-:W-:Y:S01]  /*00c0*/  STG.E desc[UR4][R6.64], R9 ;  /* 0x0000000906007986 */ /* 0x000fe2000c101904 */
[----:B------:R-:W-:Y:S05]  /*00d0*/  EXIT ;  /* 0x000000000000794d */ /* 0x000fea0003800000 */
.L_x_0:
[----:B------:R-:W-:-:S00]  /*00e0*/  BRA `(.L_x_0) ;  /* 0xfffffffc00fc7947 */ /* 0x000fc0000383ffff */
[----:B------:R-:W-:-:S00]  /*00f0*/  NOP ;  /* 0x0000000000007918 */ /* 0x000fc00000000000 */
        /* <DEDUP_REMOVED lines=8> */
.L_x_1:


//--------------------- .nv.shared.reserved.0     --------------------------
	.section	.nv.shared.reserved.0,"aw",@nobits
	.weak		__nv_reservedSMEM_offset_0_alias
	.size		__nv_reservedSMEM_offset_0_alias, 0, 64
	.other		__nv_reservedSMEM_offset_0_alias,@"STO_CUDA_RESERVED_SHARED STV_DEFAULT"
__nv_reservedSMEM_offset_0_alias:
	.zero		0
	.zero		64


//--------------------- .nv.constant0._Z9addKernelPKiS0_Pii --------------------------
	.section	.nv.constant0._Z9addKernelPKiS0_Pii,"a",@progbits
	.sectionflags	@""
	.align	4
.nv.constant0._Z9addKernelPKiS0_Pii:
	.zero		924


//--------------------- SYMBOLS --------------------------

	.type		.nv.reservedSmem.offset0,@object
	.size		.nv.reservedSmem.offset0,0x4
